//
// Generated by NVIDIA NVVM Compiler
//
// Compiler Build ID: CL-36424714
// Cuda compilation tools, release 13.0, V13.0.88
// Based on NVVM 20.0.0
//

.version 9.0
.target sm_100
.address_size 64

	// .globl	_Z15vectorAdd_naiveIfEvPKT_S2_PS0_m

.visible .entry _Z15vectorAdd_naiveIfEvPKT_S2_PS0_m(
	.param .u64 .ptr .align 1 _Z15vectorAdd_naiveIfEvPKT_S2_PS0_m_param_0,
	.param .u64 .ptr .align 1 _Z15vectorAdd_naiveIfEvPKT_S2_PS0_m_param_1,
	.param .u64 .ptr .align 1 _Z15vectorAdd_naiveIfEvPKT_S2_PS0_m_param_2,
	.param .u64 _Z15vectorAdd_naiveIfEvPKT_S2_PS0_m_param_3
)
{
	.reg .pred 	%p<2>;
	.reg .b32 	%r<5>;
	.reg .b32 	%f<4>;
	.reg .b64 	%rd<13>;

	ld.param.u64 	%rd2, [_Z15vectorAdd_naiveIfEvPKT_S2_PS0_m_param_0];
	ld.param.u64 	%rd3, [_Z15vectorAdd_naiveIfEvPKT_S2_PS0_m_param_1];
	ld.param.u64 	%rd4, [_Z15vectorAdd_naiveIfEvPKT_S2_PS0_m_param_2];
	ld.param.u64 	%rd5, [_Z15vectorAdd_naiveIfEvPKT_S2_PS0_m_param_3];
	mov.u32 	%r1, %tid.x;
	mov.u32 	%r2, %ctaid.x;
	mov.u32 	%r3, %ntid.x;
	mad.lo.s32 	%r4, %r2, %r3, %r1;
	cvt.s64.s32 	%rd1, %r4;
	setp.le.u64 	%p1, %rd5, %rd1;
	@%p1 bra 	$L__BB0_2;
	cvta.to.global.u64 	%rd6, %rd2;
	cvta.to.global.u64 	%rd7, %rd3;
	cvta.to.global.u64 	%rd8, %rd4;
	shl.b64 	%rd9, %rd1, 2;
	add.s64 	%rd10, %rd6, %rd9;
	ld.global.f32 	%f1, [%rd10];
	add.s64 	%rd11, %rd7, %rd9;
	ld.global.f32 	%f2, [%rd11];
	add.f32 	%f3, %f1, %f2;
	add.s64 	%rd12, %rd8, %rd9;
	st.global.f32 	[%rd12], %f3;
$L__BB0_2:
	ret;

}


// ===== COMPILED SASS (sm_100) =====

	.target	sm_100

	.elftype	@"ET_EXEC"


//--------------------- .note.nv.tkinfo           --------------------------
	.section	.note.nv.tkinfo,"",@"SHT_NOTE"
	.sectionflags	@"SHF_NOTE_NV_TKINFO"
	.tkinfo
        /*0018*/ 	.word	0x00000002
        /*0030*/ 	.string	""
        /*0030*/ 	.string	"ptxas"
        /*0030*/ 	.string	"Cuda compilation tools, release 13.0, V13.0.88"
        /*0030*/ 	.string	"Build cuda_13.0.r13.0/compiler.36424714_0"
        /*0030*/ 	.string	"-arch sm_100 -m 64 "



//--------------------- .note.nv.cuinfo           --------------------------
	.section	.note.nv.cuinfo,"",@"SHT_NOTE"
	.sectionflags	@"SHF_NOTE_NV_CUINFO"
        /*0018*/ 	.short	0x0002
        /*001a*/ 	.short	0x0064
        /*001c*/ 	.short	0x0082
	.zero		2


//--------------------- .nv.info                  --------------------------
	.section	.nv.info,"",@"SHT_CUDA_INFO"
	.align	4


	//----- nvinfo : EIATTR_REGCOUNT
	.align		4
        /*0000*/ 	.byte	0x04, 0x2f
        /*0002*/ 	.short	(.L_1 - .L_0)
	.align		4
.L_0:
        /*0004*/ 	.word	index@(_Z15vectorAdd_naiveIfEvPKT_S2_PS0_m)
        /*0008*/ 	.word	0x0000000c


	//----- nvinfo : EIATTR_FRAME_SIZE
	.align		4
.L_1:
        /*000c*/ 	.byte	0x04, 0x11
        /*000e*/ 	.short	(.L_3 - .L_2)
	.align		4
.L_2:
        /*0010*/ 	.word	index@(_Z15vectorAdd_naiveIfEvPKT_S2_PS0_m)
        /*0014*/ 	.word	0x00000000


	//----- nvinfo : EIATTR_MIN_STACK_SIZE
	.align		4
.L_3:
        /*0018*/ 	.byte	0x04, 0x12
        /*001a*/ 	.short	(.L_5 - .L_4)
	.align		4
.L_4:
        /*001c*/ 	.word	index@(_Z15vectorAdd_naiveIfEvPKT_S2_PS0_m)
        /*0020*/ 	.word	0x00000000
.L_5:


//--------------------- .nv.compat                --------------------------
	.section	.nv.compat,"",@"SHT_CUDA_COMPAT_INFO"
	.align	4
        /*0000*/ 	.byte	0x02, 0x09, 0x00, 0x00, 0x02, 0x02, 0x01, 0x00, 0x02, 0x05, 0x05, 0x00, 0x03, 0x07, 0x01, 0x01
        /*0010*/ 	.byte	0x02, 0x03, 0x00, 0x00, 0x02, 0x06, 0x01, 0x00, 0x04, 0x0b, 0x08, 0x00, 0x09, 0x00, 0x00, 0x00
        /*0020*/ 	.byte	0x00, 0x00, 0x00, 0x00


//--------------------- .nv.info._Z15vectorAdd_naiveIfEvPKT_S2_PS0_m --------------------------
	.section	.nv.info._Z15vectorAdd_naiveIfEvPKT_S2_PS0_m,"",@"SHT_CUDA_INFO"
	.sectionflags	@""
	.align	4


	//----- nvinfo : EIATTR_CUDA_API_VERSION
	.align		4
        /*0000*/ 	.byte	0x04, 0x37
        /*0002*/ 	.short	(.L_7 - .L_6)
.L_6:
        /*0004*/ 	.word	0x00000082


	//----- nvinfo : EIATTR_KPARAM_INFO
	.align		4
.L_7:
        /*0008*/ 	.byte	0x04, 0x17
        /*000a*/ 	.short	(.L_9 - .L_8)
.L_8:
        /*000c*/ 	.word	0x00000000
        /*0010*/ 	.short	0x0003
        /*0012*/ 	.short	0x0018
        /*0014*/ 	.byte	0x00, 0xf0, 0x21, 0x00


	//----- nvinfo : EIATTR_KPARAM_INFO
	.align		4
.L_9:
        /*0018*/ 	.byte	0x04, 0x17
        /*001a*/ 	.short	(.L_11 - .L_10)
.L_10:
        /*001c*/ 	.word	0x00000000
        /*0020*/ 	.short	0x0002
        /*0022*/ 	.short	0x0010
        /*0024*/ 	.byte	0x00, 0xf5, 0x21, 0x00


	//----- nvinfo : EIATTR_KPARAM_INFO
	.align		4
.L_11:
        /*0028*/ 	.byte	0x04, 0x17
        /*002a*/ 	.short	(.L_13 - .L_12)
.L_12:
        /*002c*/ 	.word	0x00000000
        /*0030*/ 	.short	0x0001
        /*0032*/ 	.short	0x0008
        /*0034*/ 	.byte	0x00, 0xf5, 0x21, 0x00


	//----- nvinfo : EIATTR_KPARAM_INFO
	.align		4
.L_13:
        /*0038*/ 	.byte	0x04, 0x17
        /*003a*/ 	.short	(.L_15 - .L_14)
.L_14:
        /*003c*/ 	.word	0x00000000
        /*0040*/ 	.short	0x0000
        /*0042*/ 	.short	0x0000
        /*0044*/ 	.byte	0x00, 0xf5, 0x21, 0x00


	//----- nvinfo : EIATTR_SPARSE_MMA_MASK
	.align		4
.L_15:
        /*0048*/ 	.byte	0x03, 0x50
        /*004a*/ 	.short	0x0000


	//----- nvinfo : EIATTR_MAXREG_COUNT
	.align		4
        /*004c*/ 	.byte	0x03, 0x1b
        /*004e*/ 	.short	0x00ff


	//----- nvinfo : EIATTR_MERCURY_ISA_VERSION
	.align		4
        /*0050*/ 	.byte	0x03, 0x5f
        /*0052*/ 	.short	0x0101


	//----- nvinfo : EIATTR_VRC_CTA_INIT_COUNT
	.align		4
        /*0054*/ 	.byte	0x02, 0x4a
	.zero		1
	.zero		1


	//----- nvinfo : EIATTR_EXIT_INSTR_OFFSETS
	.align		4
        /*0058*/ 	.byte	0x04, 0x1c
        /*005a*/ 	.short	(.L_17 - .L_16)


	//   ....[0]....
.L_16:
        /*005c*/ 	.word	0x00000090


	//   ....[1]....
        /*0060*/ 	.word	0x00000190


	//----- nvinfo : EIATTR_CBANK_PARAM_SIZE
	.align		4
.L_17:
        /*0064*/ 	.byte	0x03, 0x19
        /*0066*/ 	.short	0x0020


	//----- nvinfo : EIATTR_PARAM_CBANK
	.align		4
        /*0068*/ 	.byte	0x04, 0x0a
        /*006a*/ 	.short	(.L_19 - .L_18)
	.align		4
.L_18:
        /*006c*/ 	.word	index@(.nv.constant0._Z15vectorAdd_naiveIfEvPKT_S2_PS0_m)
        /*0070*/ 	.short	0x0380
        /*0072*/ 	.short	0x0020


	//----- nvinfo : EIATTR_SW_WAR
	.align		4
.L_19:
        /*0074*/ 	.byte	0x04, 0x36
        /*0076*/ 	.short	(.L_21 - .L_20)
.L_20:
        /*0078*/ 	.word	0x00000008
.L_21:


//--------------------- .nv.callgraph             --------------------------
	.section	.nv.callgraph,"",@"SHT_CUDA_CALLGRAPH"
	.align	4
	.sectionentsize	8
	.align		4
        /*0000*/ 	.word	0x00000000
	.align		4
        /*0004*/ 	.word	0xffffffff
	.align		4
        /*0008*/ 	.word	0x00000000
	.align		4
        /*000c*/ 	.word	0xfffffffe
	.align		4
        /*0010*/ 	.word	0x00000000
	.align		4
        /*0014*/ 	.word	0xfffffffd
	.align		4
        /*0018*/ 	.word	0x00000000
	.align		4
        /*001c*/ 	.word	0xfffffffc


//--------------------- .text._Z15vectorAdd_naiveIfEvPKT_S2_PS0_m --------------------------
	.section	.text._Z15vectorAdd_naiveIfEvPKT_S2_PS0_m,"ax",@progbits
	.align	128
        .global         _Z15vectorAdd_naiveIfEvPKT_S2_PS0_m
        .type           _Z15vectorAdd_naiveIfEvPKT_S2_PS0_m,@function
        .size           _Z15vectorAdd_naiveIfEvPKT_S2_PS0_m,(.L_x_1 - _Z15vectorAdd_naiveIfEvPKT_S2_PS0_m)
        .other          _Z15vectorAdd_naiveIfEvPKT_S2_PS0_m,@"STO_CUDA_ENTRY STV_DEFAULT"
_Z15vectorAdd_naiveIfEvPKT_S2_PS0_m:
.text._Z15vectorAdd_naiveIfEvPKT_S2_PS0_m:
[----:B------:R-:W-:Y:S01]  /*0000*/  LDC R1, c[0x0][0x37c] ;  /* 0x0000df00ff017b82 */ /* 0x000fe20000000800 */
[----:B------:R-:W0:Y:S07]  /*0010*/  S2R R0, SR_TID.X ;  /* 0x0000000000007919 */ /* 0x000e2e0000002100 */
[----:B------:R-:W0:Y:S01]  /*0020*/  S2UR UR4, SR_CTAID.X ;  /* 0x00000000000479c3 */ /* 0x000e220000002500 */
[----:B------:R-:W1:Y:S07]  /*0030*/  LDCU.64 UR6, c[0x0][0x398] ;  /* 0x00007300ff0677ac */ /* 0x000e6e0008000a00 */
[----:B------:R-:W0:Y:S02]  /*0040*/  LDC R3, c[0x0][0x360] ;  /* 0x0000d800ff037b82 */ /* 0x000e240000000800 */
[----:B0-----:R-:W-:-:S05]  /*0050*/  IMAD R0, R3, UR4, R0 ;  /* 0x0000000403007c24 */ /* 0x001fca000f8e0200 */
[----:B-1----:R-:W-:Y:S02]  /*0060*/  ISETP.GE.U32.AND P0, PT, R0, UR6, PT ;  /* 0x0000000600007c0c */ /* 0x002fe4000bf06070 */
[----:B------:R-:W-:-:S04]  /*0070*/  SHF.R.S32.HI R3, RZ, 0x1f, R0 ;  /* 0x0000001fff037819 */ /* 0x000fc80000011400 */
[----:B------:R-:W-:-:S13]  /*0080*/  ISETP.GE.U32.AND.EX P0, PT, R3, UR7, PT, P0 ;  /* 0x0000000703007c0c */ /* 0x000fda000bf06100 */
[----:B------:R-:W-:Y:S05]  /*0090*/  @P0 EXIT ;  /* 0x000000000000094d */ /* 0x000fea0003800000 */
[----:B------:R-:W0:Y:S01]  /*00a0*/  LDCU.128 UR8, c[0x0][0x380] ;  /* 0x00007000ff0877ac */ /* 0x000e220008000c00 */
[C---:B------:R-:W-:Y:S01]  /*00b0*/  IMAD.SHL.U32 R6, R0.reuse, 0x4, RZ ;  /* 0x0000000400067824 */ /* 0x040fe200078e00ff */
[----:B------:R-:W-:Y:S01]  /*00c0*/  SHF.L.U64.HI R0, R0, 0x2, R3 ;  /* 0x0000000200007819 */ /* 0x000fe20000010203 */
[----:B------:R-:W1:Y:S01]  /*00d0*/  LDCU.64 UR4, c[0x0][0x358] ;  /* 0x00006b00ff0477ac */ /* 0x000e620008000a00 */
[----:B------:R-:W2:Y:S02]  /*00e0*/  LDCU.64 UR6, c[0x0][0x390] ;  /* 0x00007200ff0677ac */ /* 0x000ea40008000a00 */
[C---:B0-----:R-:W-:Y:S02]  /*00f0*/  IADD3 R4, P1, PT, R6.reuse, UR10, RZ ;  /* 0x0000000a06047c10 */ /* 0x041fe4000ff3e0ff */
[----:B------:R-:W-:Y:S02]  /*0100*/  IADD3 R2, P0, PT, R6, UR8, RZ ;  /* 0x0000000806027c10 */ /* 0x000fe4000ff1e0ff */
[----:B------:R-:W-:-:S02]  /*0110*/  IADD3.X R5, PT, PT, R0, UR11, RZ, P1, !PT ;  /* 0x0000000b00057c10 */ /* 0x000fc40008ffe4ff */
[----:B------:R-:W-:-:S04]  /*0120*/  IADD3.X R3, PT, PT, R0, UR9, RZ, P0, !PT ;  /* 0x0000000900037c10 */ /* 0x000fc800087fe4ff */
[----:B-1----:R-:W3:Y:S04]  /*0130*/  LDG.E R5, desc[UR4][R4.64] ;  /* 0x0000000404057981 */ /* 0x002ee8000c1e1900 */
[----:B------:R-:W3:Y:S01]  /*0140*/  LDG.E R2, desc[UR4][R2.64] ;  /* 0x0000000402027981 */ /* 0x000ee2000c1e1900 */
[----:B--2---:R-:W-:-:S04]  /*0150*/  IADD3 R6, P0, PT, R6, UR6, RZ ;  /* 0x0000000606067c10 */ /* 0x004fc8000ff1e0ff */
[----:B------:R-:W-:Y:S01]  /*0160*/  IADD3.X R7, PT, PT, R0, UR7, RZ, P0, !PT ;  /* 0x0000000700077c10 */ /* 0x000fe200087fe4ff */
[----:B---3--:R-:W-:-:S05]  /*0170*/  FADD R9, R2, R5 ;  /* 0x0000000502097221 */ /* 0x008fca0000000000 */
[----:B------:R-:W-:Y:S01]  /*0180*/  STG.E desc[UR4][R6.64], R9 ;  /* 0x0000000906007986 */ /* 0x000fe2000c101904 */
[----:B------:R-:W-:Y:S05]  /*0190*/  EXIT ;  /* 0x000000000000794d */ /* 0x000fea0003800000 */
.L_x_0:
[----:B------:R-:W-:-:S00]  /*01a0*/  BRA `(.L_x_0) ;  /* 0xfffffffc00fc7947 */ /* 0x000fc0000383ffff */
[----:B------:R-:W-:-:S00]  /*01b0*/  NOP ;  /* 0x0000000000007918 */ /* 0x000fc00000000000 */
        /* <DEDUP_REMOVED lines=12> */
.L_x_1:


//--------------------- .nv.shared.reserved.0     --------------------------
	.section	.nv.shared.reserved.0,"aw",@nobits
	.weak		__nv_reservedSMEM_offset_0_alias
	.size		__nv_reservedSMEM_offset_0_alias, 0, 64
	.other		__nv_reservedSMEM_offset_0_alias,@"STO_CUDA_RESERVED_SHARED STV_DEFAULT"
__nv_reservedSMEM_offset_0_alias:
	.zero		0
	.zero		64


//--------------------- .nv.constant0._Z15vectorAdd_naiveIfEvPKT_S2_PS0_m --------------------------
	.section	.nv.constant0._Z15vectorAdd_naiveIfEvPKT_S2_PS0_m,"a",@progbits
	.sectionflags	@""
	.align	4
.nv.constant0._Z15vectorAdd_naiveIfEvPKT_S2_PS0_m:
	.zero		928


//--------------------- SYMBOLS --------------------------

	.type		.nv.reservedSmem.offset0,@object
	.size		.nv.reservedSmem.offset0,0x4
